//
// Generated by NVIDIA NVVM Compiler
//
// Compiler Build ID: CL-36424714
// Cuda compilation tools, release 13.0, V13.0.88
// Based on NVVM 20.0.0
//

.version 9.0
.target sm_100
.address_size 64

	// .globl	_Z15printThreadInfov
.extern .func  (.param .b32 func_retval0) vprintf
(
	.param .b64 vprintf_param_0,
	.param .b64 vprintf_param_1
)
;
.global .align 1 .b8 $str[32] = {84, 104, 114, 101, 97, 100, 32, 105, 100, 120, 58, 32, 37, 100, 44, 32, 98, 108, 111, 99, 107, 68, 105, 109, 46, 120, 58, 32, 37, 100, 10};

.visible .entry _Z15printThreadInfov()
{
	.local .align 8 .b8 	__local_depot0[8];
	.reg .b64 	%SP;
	.reg .b64 	%SPL;
	.reg .b32 	%r<7>;
	.reg .b64 	%rd<5>;

	mov.u64 	%SPL, __local_depot0;
	cvta.local.u64 	%SP, %SPL;
	add.u64 	%rd1, %SP, 0;
	add.u64 	%rd2, %SPL, 0;
	mov.u32 	%r1, %ctaid.x;
	mov.u32 	%r2, %ntid.x;
	mov.u32 	%r3, %tid.x;
	mad.lo.s32 	%r4, %r1, %r2, %r3;
	st.local.v2.u32 	[%rd2], {%r4, %r2};
	mov.u64 	%rd3, $str;
	cvta.global.u64 	%rd4, %rd3;
	{ // callseq 0, 0
	.param .b64 param0;
	st.param.b64 	[param0], %rd4;
	.param .b64 param1;
	st.param.b64 	[param1], %rd1;
	.param .b32 retval0;
	call.uni (retval0), 
	vprintf, 
	(
	param0, 
	param1
	);
	ld.param.b32 	%r5, [retval0];
	} // callseq 0
	ret;

}


// ===== COMPILED SASS (sm_100) =====

	.target	sm_100

	.elftype	@"ET_EXEC"


//--------------------- .note.nv.tkinfo           --------------------------
	.section	.note.nv.tkinfo,"",@"SHT_NOTE"
	.sectionflags	@"SHF_NOTE_NV_TKINFO"
	.tkinfo
        /*0018*/ 	.word	0x00000002
        /*0030*/ 	.string	""
        /*0030*/ 	.string	"ptxas"
        /*0030*/ 	.string	"Cuda compilation tools, release 13.0, V13.0.88"
        /*0030*/ 	.string	"Build cuda_13.0.r13.0/compiler.36424714_0"
        /*0030*/ 	.string	"-arch sm_100 -m 64 "



//--------------------- .note.nv.cuinfo           --------------------------
	.section	.note.nv.cuinfo,"",@"SHT_NOTE"
	.sectionflags	@"SHF_NOTE_NV_CUINFO"
        /*0018*/ 	.short	0x0002
        /*001a*/ 	.short	0x0064
        /*001c*/ 	.short	0x0082
	.zero		2


//--------------------- .nv.info                  --------------------------
	.section	.nv.info,"",@"SHT_CUDA_INFO"
	.align	4


	//----- nvinfo : EIATTR_REGCOUNT
	.align		4
        /*0000*/ 	.byte	0x04, 0x2f
        /*0002*/ 	.short	(.L_2 - .L_1)
	.align		4
.L_1:
        /*0004*/ 	.word	index@(_Z15printThreadInfov)
        /*0008*/ 	.word	0x00000018


	//----- nvinfo : EIATTR_FRAME_SIZE
	.align		4
.L_2:
        /*000c*/ 	.byte	0x04, 0x11
        /*000e*/ 	.short	(.L_4 - .L_3)
	.align		4
.L_3:
        /*0010*/ 	.word	index@(_Z15printThreadInfov)
        /*0014*/ 	.word	0x00000008


	//----- nvinfo : EIATTR_MIN_STACK_SIZE
	.align		4
.L_4:
        /*0018*/ 	.byte	0x04, 0x12
        /*001a*/ 	.short	(.L_6 - .L_5)
	.align		4
.L_5:
        /*001c*/ 	.word	index@(_Z15printThreadInfov)
        /*0020*/ 	.word	0x00000008
.L_6:


//--------------------- .nv.compat                --------------------------
	.section	.nv.compat,"",@"SHT_CUDA_COMPAT_INFO"
	.align	4
        /*0000*/ 	.byte	0x02, 0x09, 0x00, 0x00, 0x02, 0x02, 0x01, 0x00, 0x02, 0x05, 0x05, 0x00, 0x03, 0x07, 0x01, 0x01
        /*0010*/ 	.byte	0x02, 0x03, 0x00, 0x00, 0x02, 0x06, 0x01, 0x00, 0x04, 0x0b, 0x08, 0x00, 0x09, 0x00, 0x00, 0x00
        /*0020*/ 	.byte	0x00, 0x00, 0x00, 0x00


//--------------------- .nv.info._Z15printThreadInfov --------------------------
	.section	.nv.info._Z15printThreadInfov,"",@"SHT_CUDA_INFO"
	.sectionflags	@""
	.align	4


	//----- nvinfo : EIATTR_CUDA_API_VERSION
	.align		4
        /*0000*/ 	.byte	0x04, 0x37
        /*0002*/ 	.short	(.L_8 - .L_7)
.L_7:
        /*0004*/ 	.word	0x00000082


	//----- nvinfo : EIATTR_SPARSE_MMA_MASK
	.align		4
.L_8:
        /*0008*/ 	.byte	0x03, 0x50
        /*000a*/ 	.short	0x0000


	//----- nvinfo : EIATTR_MAXREG_COUNT
	.align		4
        /*000c*/ 	.byte	0x03, 0x1b
        /*000e*/ 	.short	0x00ff


	//----- nvinfo : EIATTR_EXTERNS
	.align		4
        /*0010*/ 	.byte	0x04, 0x0f
        /*0012*/ 	.short	(.L_10 - .L_9)


	//   ....[0]....
	.align		4
.L_9:
        /*0014*/ 	.word	index@(vprintf)


	//----- nvinfo : EIATTR_MERCURY_ISA_VERSION
	.align		4
.L_10:
        /*0018*/ 	.byte	0x03, 0x5f
        /*001a*/ 	.short	0x0101


	//----- nvinfo : EIATTR_VRC_CTA_INIT_COUNT
	.align		4
        /*001c*/ 	.byte	0x02, 0x4a
	.zero		1
	.zero		1


	//----- nvinfo : EIATTR_SYSCALL_OFFSETS
	.align		4
        /*0020*/ 	.byte	0x04, 0x46
        /*0022*/ 	.short	(.L_12 - .L_11)


	//   ....[0]....
.L_11:
        /*0024*/ 	.word	0x00000110


	//----- nvinfo : EIATTR_EXIT_INSTR_OFFSETS
	.align		4
.L_12:
        /*0028*/ 	.byte	0x04, 0x1c
        /*002a*/ 	.short	(.L_14 - .L_13)


	//   ....[0]....
.L_13:
        /*002c*/ 	.word	0x00000120


	//----- nvinfo : EIATTR_SW_WAR
	.align		4
.L_14:
        /*0030*/ 	.byte	0x04, 0x36
        /*0032*/ 	.short	(.L_16 - .L_15)
.L_15:
        /*0034*/ 	.word	0x00000008
.L_16:


//--------------------- .nv.callgraph             --------------------------
	.section	.nv.callgraph,"",@"SHT_CUDA_CALLGRAPH"
	.align	4
	.sectionentsize	8
	.align		4
        /*0000*/ 	.word	0x00000000
	.align		4
        /*0004*/ 	.word	0xffffffff
	.align		4
        /*0008*/ 	.word	index@(_Z15printThreadInfov)
	.align		4
        /*000c*/ 	.word	index@(vprintf)
	.align		4
        /*0010*/ 	.word	0x00000000
	.align		4
        /*0014*/ 	.word	0xfffffffe
	.align		4
        /*0018*/ 	.word	0x00000000
	.align		4
        /*001c*/ 	.word	0xfffffffd
	.align		4
        /*0020*/ 	.word	0x00000000
	.align		4
        /*0024*/ 	.word	0xfffffffc


//--------------------- .nv.constant4             --------------------------
	.section	.nv.constant4,"a",@progbits
	.align	8
	.align		8
.nv.constant4:
        /*0000*/ 	.dword	vprintf
	.align		8
        /*0008*/ 	.dword	$str


//--------------------- .text._Z15printThreadInfov --------------------------
	.section	.text._Z15printThreadInfov,"ax",@progbits
	.align	128
        .global         _Z15printThreadInfov
        .type           _Z15printThreadInfov,@function
        .size           _Z15printThreadInfov,(.L_x_2 - _Z15printThreadInfov)
        .other          _Z15printThreadInfov,@"STO_CUDA_ENTRY STV_DEFAULT"
_Z15printThreadInfov:
.text._Z15printThreadInfov:
[----:B------:R-:W0:Y:S01]  /*0000*/  LDC R1, c[0x0][0x37c] ;  /* 0x0000df00ff017b82 */ /* 0x000e220000000800 */
[----:B------:R-:W1:Y:S01]  /*0010*/  S2R R2, SR_TID.X ;  /* 0x0000000000027919 */ /* 0x000e620000002100 */
[----:B------:R-:W2:Y:S06]  /*0020*/  LDCU UR5, c[0x0][0x2fc] ;  /* 0x00005f80ff0577ac */ /* 0x000eac0008000800 */
[----:B------:R-:W1:Y:S01]  /*0030*/  S2UR UR6, SR_CTAID.X ;  /* 0x00000000000679c3 */ /* 0x000e620000002500 */
[----:B0-----:R-:W-:Y:S01]  /*0040*/  VIADD R1, R1, 0xfffffff8 ;  /* 0xfffffff801017836 */ /* 0x001fe20000000000 */
[----:B------:R-:W-:Y:S01]  /*0050*/  MOV R0, 0x0 ;  /* 0x0000000000007802 */ /* 0x000fe20000000f00 */
[----:B------:R-:W0:Y:S05]  /*0060*/  LDCU UR4, c[0x0][0x2f8] ;  /* 0x00005f00ff0477ac */ /* 0x000e2a0008000800 */
[----:B------:R-:W1:Y:S08]  /*0070*/  LDC R3, c[0x0][0x360] ;  /* 0x0000d800ff037b82 */ /* 0x000e700000000800 */
[----:B------:R3:W4:Y:S01]  /*0080*/  LDC.64 R8, c[0x4][R0] ;  /* 0x0100000000087b82 */ /* 0x0007220000000a00 */
[----:B0-----:R-:W-:-:S05]  /*0090*/  IADD3 R6, P0, PT, R1, UR4, RZ ;  /* 0x0000000401067c10 */ /* 0x001fca000ff1e0ff */
[----:B--2---:R-:W-:Y:S02]  /*00a0*/  IMAD.X R7, RZ, RZ, UR5, P0 ;  /* 0x00000005ff077e24 */ /* 0x004fe400080e06ff */
[----:B-1----:R-:W-:Y:S01]  /*00b0*/  IMAD R2, R3, UR6, R2 ;  /* 0x0000000603027c24 */ /* 0x002fe2000f8e0202 */
[----:B------:R-:W0:Y:S04]  /*00c0*/  LDCU.64 UR6, c[0x4][0x8] ;  /* 0x01000100ff0677ac */ /* 0x000e280008000a00 */
[----:B------:R3:W-:Y:S01]  /*00d0*/  STL.64 [R1], R2 ;  /* 0x0000000201007387 */ /* 0x0007e20000100a00 */
[----:B0-----:R-:W-:Y:S01]  /*00e0*/  IMAD.U32 R4, RZ, RZ, UR6 ;  /* 0x00000006ff047e24 */ /* 0x001fe2000f8e00ff */
[----:B---34-:R-:W-:-:S07]  /*00f0*/  MOV R5, UR7 ;  /* 0x0000000700057c02 */ /* 0x018fce0008000f00 */
[----:B------:R-:W-:-:S07]  /*0100*/  LEPC R20, `(.L_x_0) ;  /* 0x000000001014794e */ /* 0x000fce0000000000 */
[----:B------:R-:W-:Y:S05]  /*0110*/  CALL.ABS.NOINC R8 ;  /* 0x0000000008007343 */ /* 0x000fea0003c00000 */
.L_x_0:
[----:B------:R-:W-:Y:S05]  /*0120*/  EXIT ;  /* 0x000000000000794d */ /* 0x000fea0003800000 */
.L_x_1:
[----:B------:R-:W-:-:S00]  /*0130*/  BRA `(.L_x_1) ;  /* 0xfffffffc00fc7947 */ /* 0x000fc0000383ffff */
[----:B------:R-:W-:-:S00]  /*0140*/  NOP ;  /* 0x0000000000007918 */ /* 0x000fc00000000000 */
        /* <DEDUP_REMOVED lines=11> */
.L_x_2:


//--------------------- .nv.global.init           --------------------------
	.section	.nv.global.init,"aw",@progbits
.nv.global.init:
	.type		$str,@object
	.size		$str,(.L_0 - $str)
$str:
        /*0000*/ 	.byte	0x54, 0x68, 0x72, 0x65, 0x61, 0x64, 0x20, 0x69, 0x64, 0x78, 0x3a, 0x20, 0x25, 0x64, 0x2c, 0x20
        /*0010*/ 	.byte	0x62, 0x6c, 0x6f, 0x63, 0x6b, 0x44, 0x69, 0x6d, 0x2e, 0x78, 0x3a, 0x20, 0x25, 0x64, 0x0a, 0x00
.L_0:


//--------------------- .nv.shared.reserved.0     --------------------------
	.section	.nv.shared.reserved.0,"aw",@nobits
	.weak		__nv_reservedSMEM_offset_0_alias
	.size		__nv_reservedSMEM_offset_0_alias, 0, 64
	.other		__nv_reservedSMEM_offset_0_alias,@"STO_CUDA_RESERVED_SHARED STV_DEFAULT"
__nv_reservedSMEM_offset_0_alias:
	.zero		0
	.zero		64


//--------------------- .nv.constant0._Z15printThreadInfov --------------------------
	.section	.nv.constant0._Z15printThreadInfov,"a",@progbits
	.sectionflags	@""
	.align	4
.nv.constant0._Z15printThreadInfov:
	.zero		896


//--------------------- SYMBOLS --------------------------

	.type		.nv.reservedSmem.offset0,@object
	.size		.nv.reservedSmem.offset0,0x4
	.type		vprintf,@function
